	.headerflags	@"EF_CUDA_TEXMODE_UNIFIED EF_CUDA_64BIT_ADDRESS EF_CUDA_ACCELERATORS EF_CUDA_SM90 EF_CUDA_VIRTUAL_SM(EF_CUDA_SM90)"
	.elftype	@"ET_EXEC"


//--------------------- .nv.info                  --------------------------
	.section	.nv.info,"",@"SHT_CUDA_INFO"
	.align	4


	//----- nvinfo : EIATTR_REGCOUNT
	.align		4
        /*0000*/ 	.byte	0x04, 0x2f
        /*0002*/ 	.short	(.L_1 - .L_0)
	.align		4
.L_0:
        /*0004*/ 	.word	index@(triton_poi_fused_convolution_max_pool2d_with_indices_relu_sgn_sub_29)
        /*0008*/ 	.word	0x0000001e


	//----- nvinfo : EIATTR_MIN_STACK_SIZE
	.align		4
.L_1:
        /*000c*/ 	.byte	0x04, 0x12
        /*000e*/ 	.short	(.L_3 - .L_2)
	.align		4
.L_2:
        /*0010*/ 	.word	index@(triton_poi_fused_convolution_max_pool2d_with_indices_relu_sgn_sub_29)
        /*0014*/ 	.word	0x00000000


	//----- nvinfo : EIATTR_FRAME_SIZE
	.align		4
.L_3:
        /*0018*/ 	.byte	0x04, 0x11
        /*001a*/ 	.short	(.L_5 - .L_4)
	.align		4
.L_4:
        /*001c*/ 	.word	index@(triton_poi_fused_convolution_max_pool2d_with_indices_relu_sgn_sub_29)
        /*0020*/ 	.word	0x00000000


	//----- nvinfo : EIATTR_MIN_STACK_SIZE
	.align		4
.L_5:
        /*0024*/ 	.byte	0x04, 0x12
        /*0026*/ 	.short	(.L_7 - .L_6)
	.align		4
.L_6:
        /*0028*/ 	.word	index@(triton_poi_fused_convolution_max_pool2d_with_indices_relu_sgn_sub_29)
        /*002c*/ 	.word	0x00000000
.L_7:


//--------------------- .nv.info.triton_poi_fused_convolution_max_pool2d_with_indices_relu_sgn_sub_29 --------------------------
	.section	.nv.info.triton_poi_fused_convolution_max_pool2d_with_indices_relu_sgn_sub_29,"",@"SHT_CUDA_INFO"
	.sectionflags	@""
	.align	4


	//----- nvinfo : EIATTR_CUDA_API_VERSION
	.align		4
        /*0000*/ 	.byte	0x04, 0x37
        /*0002*/ 	.short	(.L_9 - .L_8)
.L_8:
        /*0004*/ 	.word	0x0000007c


	//----- nvinfo : EIATTR_KPARAM_INFO
	.align		4
.L_9:
        /*0008*/ 	.byte	0x04, 0x17
        /*000a*/ 	.short	(.L_11 - .L_10)
.L_10:
        /*000c*/ 	.word	0x00000000
        /*0010*/ 	.short	0x0004
        /*0012*/ 	.short	0x0020
        /*0014*/ 	.byte	0x00, 0xf0, 0x11, 0x00


	//----- nvinfo : EIATTR_KPARAM_INFO
	.align		4
.L_11:
        /*0018*/ 	.byte	0x04, 0x17
        /*001a*/ 	.short	(.L_13 - .L_12)
.L_12:
        /*001c*/ 	.word	0x00000000
        /*0020*/ 	.short	0x0003
        /*0022*/ 	.short	0x0018
        /*0024*/ 	.byte	0x00, 0xf4, 0x21, 0x00


	//----- nvinfo : EIATTR_KPARAM_INFO
	.align		4
.L_13:
        /*0028*/ 	.byte	0x04, 0x17
        /*002a*/ 	.short	(.L_15 - .L_14)
.L_14:
        /*002c*/ 	.word	0x00000000
        /*0030*/ 	.short	0x0002
        /*0032*/ 	.short	0x0010
        /*0034*/ 	.byte	0x00, 0xf4, 0x21, 0x00


	//----- nvinfo : EIATTR_KPARAM_INFO
	.align		4
.L_15:
        /*0038*/ 	.byte	0x04, 0x17
        /*003a*/ 	.short	(.L_17 - .L_16)
.L_16:
        /*003c*/ 	.word	0x00000000
        /*0040*/ 	.short	0x0001
        /*0042*/ 	.short	0x0008
        /*0044*/ 	.byte	0x00, 0xf4, 0x21, 0x00


	//----- nvinfo : EIATTR_KPARAM_INFO
	.align		4
.L_17:
        /*0048*/ 	.byte	0x04, 0x17
        /*004a*/ 	.short	(.L_19 - .L_18)
.L_18:
        /*004c*/ 	.word	0x00000000
        /*0050*/ 	.short	0x0000
        /*0052*/ 	.short	0x0000
        /*0054*/ 	.byte	0x00, 0xf4, 0x21, 0x00


	//----- nvinfo : EIATTR_SPARSE_MMA_MASK
	.align		4
.L_19:
        /*0058*/ 	.byte	0x03, 0x50
        /*005a*/ 	.short	0x0000


	//----- nvinfo : EIATTR_MAXREG_COUNT
	.align		4
        /*005c*/ 	.byte	0x03, 0x1b
        /*005e*/ 	.short	0x00ff


	//----- nvinfo : EIATTR_EXIT_INSTR_OFFSETS
	.align		4
        /*0060*/ 	.byte	0x04, 0x1c
        /*0062*/ 	.short	(.L_21 - .L_20)


	//   ....[0]....
.L_20:
        /*0064*/ 	.word	0x000008d0


	//----- nvinfo : EIATTR_REQNTID
	.align		4
.L_21:
        /*0068*/ 	.byte	0x04, 0x10
        /*006a*/ 	.short	(.L_23 - .L_22)
.L_22:
        /*006c*/ 	.word	0x00000080
        /*0070*/ 	.word	0x00000001
        /*0074*/ 	.word	0x00000001


	//----- nvinfo : EIATTR_CBANK_PARAM_SIZE
	.align		4
.L_23:
        /*0078*/ 	.byte	0x03, 0x19
        /*007a*/ 	.short	0x0024


	//----- nvinfo : EIATTR_PARAM_CBANK
	.align		4
        /*007c*/ 	.byte	0x04, 0x0a
        /*007e*/ 	.short	(.L_25 - .L_24)
	.align		4
.L_24:
        /*0080*/ 	.word	index@(.nv.constant0.triton_poi_fused_convolution_max_pool2d_with_indices_relu_sgn_sub_29)
        /*0084*/ 	.short	0x0210
        /*0086*/ 	.short	0x0024


	//----- nvinfo : EIATTR_SW_WAR
	.align		4
.L_25:
        /*0088*/ 	.byte	0x04, 0x36
        /*008a*/ 	.short	(.L_27 - .L_26)
.L_26:
        /*008c*/ 	.word	0x00000008
.L_27:


//--------------------- .nv.callgraph             --------------------------
	.section	.nv.callgraph,"",@"SHT_CUDA_CALLGRAPH"
	.align	4
	.sectionentsize	8
	.align		4
        /*0000*/ 	.word	0x00000000
	.align		4
        /*0004*/ 	.word	0xffffffff
	.align		4
        /*0008*/ 	.word	0x00000000
	.align		4
        /*000c*/ 	.word	0xfffffffe
	.align		4
        /*0010*/ 	.word	0x00000000
	.align		4
        /*0014*/ 	.word	0xfffffffd
	.align		4
        /*0018*/ 	.word	0x00000000
	.align		4
        /*001c*/ 	.word	0xfffffffc


//--------------------- .text.triton_poi_fused_convolution_max_pool2d_with_indices_relu_sgn_sub_29 --------------------------
	.section	.text.triton_poi_fused_convolution_max_pool2d_with_indices_relu_sgn_sub_29,"ax",@progbits
	.align	128
        .global         triton_poi_fused_convolution_max_pool2d_with_indices_relu_sgn_sub_29
        .type           triton_poi_fused_convolution_max_pool2d_with_indices_relu_sgn_sub_29,@function
        .size           triton_poi_fused_convolution_max_pool2d_with_indices_relu_sgn_sub_29,(.L_x_1 - triton_poi_fused_convolution_max_pool2d_with_indices_relu_sgn_sub_29)
        .other          triton_poi_fused_convolution_max_pool2d_with_indices_relu_sgn_sub_29,@"STO_CUDA_ENTRY STV_DEFAULT"
triton_poi_fused_convolution_max_pool2d_with_indices_relu_sgn_sub_29:
.text.triton_poi_fused_convolution_max_pool2d_with_indices_relu_sgn_sub_29:
[----:B------:R-:W-:Y:S01]  /*0000*/  LDC R1, c[0x0][0x28] ;  /* 0x00000a00ff017b82 */ /* 0x000fe20000000800 */
[----:B------:R-:W1:Y:S07]  /*0010*/  S2R R0, SR_TID.X ;  /* 0x0000000000007919 */ /* 0x000e6e0000002100 */
[----:B------:R-:W2:Y:S01]  /*0020*/  LDC.64 R8, c[0x0][0x220] ;  /* 0x00008800ff087b82 */ /* 0x000ea20000000a00 */
[----:B------:R-:W-:Y:S01]  /*0030*/  ULDC.64 UR4, c[0x0][0x208] ;  /* 0x0000820000047ab9 */ /* 0x000fe20000000a00 */
[----:B------:R-:W3:Y:S06]  /*0040*/  S2R R3, SR_CTAID.X ;  /* 0x0000000000037919 */ /* 0x000eec0000002500 */
[----:B------:R-:W4:Y:S08]  /*0050*/  LDC.64 R26, c[0x0][0x210] ;  /* 0x00008400ff1a7b82 */ /* 0x000f300000000a00 */
[----:B------:R-:W5:Y:S01]  /*0060*/  LDC.64 R24, c[0x0][0x218] ;  /* 0x00008600ff187b82 */ /* 0x000f620000000a00 */
[----:B-1----:R-:W-:Y:S01]  /*0070*/  IMAD.SHL.U32 R0, R0, 0x4, RZ ;  /* 0x0000000400007824 */ /* 0x002fe200078e00ff */
[----:B---3--:R-:W-:-:S04]  /*0080*/  SHF.R.S32.HI R2, RZ, 0x15, R3 ;  /* 0x00000015ff027819 */ /* 0x008fc80000011403 */
[----:B------:R-:W-:-:S05]  /*0090*/  LOP3.LUT R0, R0, 0x1fc, RZ, 0xc0, !PT ;  /* 0x000001fc00007812 */ /* 0x000fca00078ec0ff */
[----:B------:R-:W-:Y:S01]  /*00a0*/  IMAD R0, R3, 0x400, R0 ;  /* 0x0000040003007824 */ /* 0x000fe200078e0200 */
[----:B------:R-:W-:-:S03]  /*00b0*/  SGXT R3, R2, 0x1 ;  /* 0x000000010203781a */ /* 0x000fc60000000200 */
[----:B----4-:R-:W-:Y:S01]  /*00c0*/  IMAD.WIDE R26, R0, 0x4, R26 ;  /* 0x00000004001a7825 */ /* 0x010fe200078e021a */
[----:B------:R-:W-:-:S04]  /*00d0*/  LEA.HI R3, R3, R0, RZ, 0x9 ;  /* 0x0000000003037211 */ /* 0x000fc800078f48ff */
[----:B------:R-:W-:Y:S01]  /*00e0*/  LOP3.LUT R3, R3, 0xfffffe00, RZ, 0xc0, !PT ;  /* 0xfffffe0003037812 */ /* 0x000fe200078ec0ff */
[C---:B-----5:R-:W-:Y:S01]  /*00f0*/  IMAD.WIDE R24, R0.reuse, 0x4, R24 ;  /* 0x0000000400187825 */ /* 0x060fe200078e0218 */
[----:B------:R-:W3:Y:S03]  /*0100*/  LDG.E.128 R20, desc[UR4][R26.64] ;  /* 0x000000041a147981 */ /* 0x000ee6000c1e1d00 */
[----:B------:R-:W-:Y:S01]  /*0110*/  IMAD.IADD R3, R0, 0x1, -R3 ;  /* 0x0000000100037824 */ /* 0x000fe200078e0a03 */
[----:B------:R-:W4:Y:S03]  /*0120*/  LDG.E.128 R12, desc[UR4][R24.64] ;  /* 0x00000004180c7981 */ /* 0x000f26000c1e1d00 */
[----:B--2---:R-:W-:Y:S01]  /*0130*/  IMAD.WIDE R8, R3, 0x4, R8 ;  /* 0x0000000403087825 */ /* 0x004fe200078e0208 */
[----:B------:R-:W2:Y:S04]  /*0140*/  LDG.E.128 R4, desc[UR4][R24.64+0x800] ;  /* 0x0008000418047981 */ /* 0x000ea8000c1e1d00 */
[----:B------:R-:W5:Y:S04]  /*0150*/  LDG.E.128 R16, desc[UR4][R26.64+0x800] ;  /* 0x000800041a107981 */ /* 0x000f68000c1e1d00 */
[----:B------:R-:W3:Y:S02]  /*0160*/  LDG.E.EL.128 R8, desc[UR4][R8.64] ;  /* 0x0000000408087981 */ /* 0x000ee4000c2e1d00 */
[----:B---3--:R-:W-:Y:S01]  /*0170*/  FSETP.GEU.AND P4, PT, R11, -R23, PT ;  /* 0x800000170b00720b */ /* 0x008fe20003f8e000 */
[----:B------:R-:W-:Y:S01]  /*0180*/  FADD R23, R23, R11 ;  /* 0x0000000b17177221 */ /* 0x000fe20000000000 */
[----:B----4-:R-:W-:Y:S01]  /*0190*/  FSETP.GEU.AND P0, PT, R15, -R11, PT ;  /* 0x8000000b0f00720b */ /* 0x010fe20003f0e000 */
[----:B------:R-:W-:Y:S01]  /*01a0*/  FADD R15, R11, R15 ;  /* 0x0000000f0b0f7221 */ /* 0x000fe20000000000 */
[----:B------:R-:W-:Y:S01]  /*01b0*/  FSETP.GEU.AND P3, PT, R10, -R22, PT ;  /* 0x800000160a00720b */ /* 0x000fe20003f6e000 */
[----:B------:R-:W-:Y:S01]  /*01c0*/  FADD R22, R22, R10 ;  /* 0x0000000a16167221 */ /* 0x000fe20000000000 */
[----:B------:R-:W-:Y:S01]  /*01d0*/  FSETP.GEU.AND P1, PT, R8, -R20, PT ;  /* 0x800000140800720b */ /* 0x000fe20003f2e000 */
[----:B------:R-:W-:Y:S01]  /*01e0*/  FADD R20, R20, R8 ;  /* 0x0000000814147221 */ /* 0x000fe20000000000 */
[----:B------:R-:W-:-:S02]  /*01f0*/  FSEL R23, R23, RZ, P4 ;  /* 0x000000ff17177208 */ /* 0x000fc40002000000 */
[----:B------:R-:W-:Y:S02]  /*0200*/  FSEL R15, R15, RZ, P0 ;  /* 0x000000ff0f0f7208 */ /* 0x000fe40000000000 */
[----:B------:R-:W-:Y:S01]  /*0210*/  FSETP.GEU.AND P0, PT, R12, -R8, PT ;  /* 0x800000080c00720b */ /* 0x000fe20003f0e000 */
[----:B------:R-:W-:Y:S01]  /*0220*/  FADD R12, R8, R12 ;  /* 0x0000000c080c7221 */ /* 0x000fe20000000000 */
[----:B------:R-:W-:Y:S02]  /*0230*/  FSEL R22, R22, RZ, P3 ;  /* 0x000000ff16167208 */ /* 0x000fe40001800000 */
[----:B------:R-:W-:Y:S01]  /*0240*/  FSETP.GEU.AND P2, PT, R9, -R21, PT ;  /* 0x800000150900720b */ /* 0x000fe20003f4e000 */
[----:B------:R-:W-:Y:S01]  /*0250*/  FADD R21, R21, R9 ;  /* 0x0000000915157221 */ /* 0x000fe20000000000 */
[----:B------:R-:W-:Y:S02]  /*0260*/  FSEL R20, R20, RZ, P1 ;  /* 0x000000ff14147208 */ /* 0x000fe40000800000 */
[----:B------:R-:W-:-:S02]  /*0270*/  FSETP.GT.AND P3, PT, R15, R23, PT ;  /* 0x000000170f00720b */ /* 0x000fc40003f64000 */
[----:B------:R-:W-:Y:S01]  /*0280*/  FSETP.GEU.AND P1, PT, R14, -R10, PT ;  /* 0x8000000a0e00720b */ /* 0x000fe20003f2e000 */
[----:B------:R-:W-:Y:S01]  /*0290*/  FADD R14, R10, R14 ;  /* 0x0000000e0a0e7221 */ /* 0x000fe20000000000 */
[----:B------:R-:W-:Y:S02]  /*02a0*/  FSEL R12, R12, RZ, P0 ;  /* 0x000000ff0c0c7208 */ /* 0x000fe40000000000 */
[----:B------:R-:W-:Y:S02]  /*02b0*/  FSEL R21, R21, RZ, P2 ;  /* 0x000000ff15157208 */ /* 0x000fe40001000000 */
[----:B------:R-:W-:Y:S02]  /*02c0*/  FSETP.GEU.AND P6, PT, R15, R23, PT ;  /* 0x000000170f00720b */ /* 0x000fe40003fce000 */
[----:B------:R-:W-:Y:S02]  /*02d0*/  FSEL R14, R14, RZ, P1 ;  /* 0x000000ff0e0e7208 */ /* 0x000fe40000800000 */
[----:B------:R-:W-:-:S02]  /*02e0*/  FSETP.GT.AND P2, PT, R12, R20, PT ;  /* 0x000000140c00720b */ /* 0x000fc40003f44000 */
[----:B------:R-:W-:Y:S01]  /*02f0*/  FSETP.GEU.AND P5, PT, R13, -R9, PT ;  /* 0x800000090d00720b */ /* 0x000fe20003fae000 */
[----:B------:R-:W-:Y:S01]  /*0300*/  FADD R13, R9, R13 ;  /* 0x0000000d090d7221 */ /* 0x000fe20000000000 */
[----:B------:R-:W-:Y:S01]  /*0310*/  FSETP.GT.AND P4, PT, R15, R23, PT ;  /* 0x000000170f00720b */ /* 0x000fe20003f84000 */
[----:B------:R1:W-:Y:S01]  /*0320*/  STG.E.128 desc[UR4][R26.64], R20 ;  /* 0x000000141a007986 */ /* 0x0003e2000c101d04 */
[CC--:B------:R-:W-:Y:S02]  /*0330*/  FSETP.GT.AND P0, PT, R14.reuse, R22.reuse, PT ;  /* 0x000000160e00720b */ /* 0x0c0fe40003f04000 */
[----:B------:R-:W-:Y:S02]  /*0340*/  FSETP.GEU.AND P1, PT, R14, R22, PT ;  /* 0x000000160e00720b */ /* 0x000fe40003f2e000 */
[----:B------:R-:W-:Y:S02]  /*0350*/  SEL R2, RZ, 0x1, !P4 ;  /* 0x00000001ff027807 */ /* 0x000fe40006000000 */
[----:B------:R-:W-:-:S04]  /*0360*/  FSEL R13, R13, RZ, P5 ;  /* 0x000000ff0d0d7208 */ /* 0x000fc80002800000 */
[CC--:B------:R-:W-:Y:S01]  /*0370*/  FSETP.GT.AND P4, PT, R13.reuse, R21.reuse, PT ;  /* 0x000000150d00720b */ /* 0x0c0fe20003f84000 */
[----:B-1----:R-:W-:Y:S02]  /*0380*/  IMAD.MOV.U32 R22, RZ, RZ, RZ ;  /* 0x000000ffff167224 */ /* 0x002fe400078e00ff */
[----:B------:R-:W-:Y:S01]  /*0390*/  @!P3 IMAD.MOV R22, RZ, RZ, -0x1 ;  /* 0xffffffffff16b424 */ /* 0x000fe200078e02ff */
[----:B------:R-:W-:Y:S01]  /*03a0*/  FSETP.GEU.AND P3, PT, R12, R20, PT ;  /* 0x000000140c00720b */ /* 0x000fe20003f6e000 */
[----:B------:R-:W-:Y:S01]  /*03b0*/  @P6 IMAD.MOV R22, RZ, RZ, R2 ;  /* 0x000000ffff166224 */ /* 0x000fe200078e0202 */
[----:B------:R-:W-:Y:S01]  /*03c0*/  FSETP.GEU.AND P5, PT, R13, R21, PT ;  /* 0x000000150d00720b */ /* 0x000fe20003fae000 */
[----:B------:R-:W-:Y:S01]  /*03d0*/  IMAD.MOV.U32 R20, RZ, RZ, RZ ;  /* 0x000000ffff147224 */ /* 0x000fe200078e00ff */
[----:B--2---:R-:W-:Y:S01]  /*03e0*/  FSETP.GEU.AND P6, PT, R7, -R11, PT ;  /* 0x8000000b0700720b */ /* 0x004fe20003fce000 */
[C---:B------:R-:W-:Y:S01]  /*03f0*/  FADD R21, R11.reuse, R7 ;  /* 0x000000070b157221 */ /* 0x040fe20000000000 */
[----:B------:R-:W-:Y:S01]  /*0400*/  SEL R7, RZ, 0x1, !P2 ;  /* 0x00000001ff077807 */ /* 0x000fe20005000000 */
[----:B------:R-:W-:Y:S01]  /*0410*/  @!P2 IMAD.MOV R20, RZ, RZ, -0x1 ;  /* 0xffffffffff14a424 */ /* 0x000fe200078e02ff */
[----:B-----5:R-:W-:Y:S01]  /*0420*/  FSETP.GEU.AND P2, PT, R11, -R19, PT ;  /* 0x800000130b00720b */ /* 0x020fe20003f4e000 */
[----:B------:R-:W-:Y:S01]  /*0430*/  FADD R19, R19, R11 ;  /* 0x0000000b13137221 */ /* 0x000fe20000000000 */
[----:B------:R-:W-:-:S02]  /*0440*/  SEL R11, RZ, 0x1, !P0 ;  /* 0x00000001ff0b7807 */ /* 0x000fc40004000000 */
[----:B------:R-:W-:Y:S01]  /*0450*/  CS2R R2, SRZ ;  /* 0x0000000000027805 */ /* 0x000fe2000001ff00 */
[----:B------:R-:W-:Y:S01]  /*0460*/  @P3 IMAD.MOV R20, RZ, RZ, R7 ;  /* 0x000000ffff143224 */ /* 0x000fe200078e0207 */
[----:B------:R-:W-:Y:S01]  /*0470*/  SEL R7, RZ, 0x1, !P4 ;  /* 0x00000001ff077807 */ /* 0x000fe20006000000 */
[----:B------:R-:W-:Y:S02]  /*0480*/  @!P0 IMAD.MOV R2, RZ, RZ, -0x1 ;  /* 0xffffffffff028424 */ /* 0x000fe400078e02ff */
[----:B------:R-:W-:Y:S01]  /*0490*/  @P1 IMAD.MOV R2, RZ, RZ, R11 ;  /* 0x000000ffff021224 */ /* 0x000fe200078e020b */
[----:B------:R-:W-:Y:S01]  /*04a0*/  FSETP.GEU.AND P1, PT, R8, -R16, PT ;  /* 0x800000100800720b */ /* 0x000fe20003f2e000 */
[----:B------:R-:W-:Y:S01]  /*04b0*/  FADD R16, R16, R8 ;  /* 0x0000000810107221 */ /* 0x000fe20000000000 */
[----:B------:R-:W-:Y:S01]  /*04c0*/  FSETP.GEU.AND P0, PT, R4, -R8, PT ;  /* 0x800000080400720b */ /* 0x000fe20003f0e000 */
[----:B------:R-:W-:Y:S02]  /*04d0*/  @!P4 IMAD.MOV R3, RZ, RZ, -0x1 ;  /* 0xffffffffff03c424 */ /* 0x000fe400078e02ff */
[----:B------:R-:W-:Y:S01]  /*04e0*/  FADD R8, R8, R4 ;  /* 0x0000000408087221 */ /* 0x000fe20000000000 */
[----:B------:R-:W-:Y:S01]  /*04f0*/  @P5 IMAD.MOV R3, RZ, RZ, R7 ;  /* 0x000000ffff035224 */ /* 0x000fe200078e0207 */
[----:B------:R-:W-:Y:S01]  /*0500*/  FSETP.GEU.AND P5, PT, R10, -R18, PT ;  /* 0x800000120a00720b */ /* 0x000fe20003fae000 */
[----:B------:R-:W-:Y:S01]  /*0510*/  FADD R18, R18, R10 ;  /* 0x0000000a12127221 */ /* 0x000fe20000000000 */
[----:B------:R-:W-:-:S02]  /*0520*/  FSEL R16, R16, RZ, P1 ;  /* 0x000000ff10107208 */ /* 0x000fc40000800000 */
[----:B------:R-:W-:Y:S02]  /*0530*/  FSEL R8, R8, RZ, P0 ;  /* 0x000000ff08087208 */ /* 0x000fe40000000000 */
[----:B------:R-:W-:Y:S01]  /*0540*/  FSETP.GEU.AND P4, PT, R9, -R17, PT ;  /* 0x800000110900720b */ /* 0x000fe20003f8e000 */
[----:B------:R-:W-:Y:S01]  /*0550*/  FADD R17, R17, R9 ;  /* 0x0000000911117221 */ /* 0x000fe20000000000 */
[----:B------:R-:W-:Y:S02]  /*0560*/  FSEL R19, R19, RZ, P2 ;  /* 0x000000ff13137208 */ /* 0x000fe40001000000 */
[----:B------:R-:W-:Y:S02]  /*0570*/  FSEL R18, R18, RZ, P5 ;  /* 0x000000ff12127208 */ /* 0x000fe40002800000 */
[----:B------:R-:W-:Y:S01]  /*0580*/  FSETP.GEU.AND P2, PT, R5, -R9, PT ;  /* 0x800000090500720b */ /* 0x000fe20003f4e000 */
[----:B------:R-:W-:Y:S01]  /*0590*/  FADD R9, R9, R5 ;  /* 0x0000000509097221 */ /* 0x000fe20000000000 */
[----:B------:R-:W-:-:S02]  /*05a0*/  FSETP.GT.AND P5, PT, R8, R16, PT ;  /* 0x000000100800720b */ /* 0x000fc40003fa4000 */
[----:B------:R-:W-:Y:S01]  /*05b0*/  FSETP.GEU.AND P3, PT, R6, -R10, PT ;  /* 0x8000000a0600720b */ /* 0x000fe20003f6e000 */
[----:B------:R-:W-:Y:S01]  /*05c0*/  FADD R6, R10, R6 ;  /* 0x000000060a067221 */ /* 0x000fe20000000000 */
[CC--:B------:R-:W-:Y:S02]  /*05d0*/  FSETP.GEU.AND P1, PT, R8.reuse, R16.reuse, PT ;  /* 0x000000100800720b */ /* 0x0c0fe40003f2e000 */
[----:B------:R-:W-:Y:S02]  /*05e0*/  FSEL R17, R17, RZ, P4 ;  /* 0x000000ff11117208 */ /* 0x000fe40002000000 */
[----:B------:R-:W-:Y:S02]  /*05f0*/  FSEL R9, R9, RZ, P2 ;  /* 0x000000ff09097208 */ /* 0x000fe40001000000 */
[----:B------:R-:W-:Y:S02]  /*0600*/  FSETP.GT.AND P0, PT, R8, R16, PT ;  /* 0x000000100800720b */ /* 0x000fe40003f04000 */
[----:B------:R-:W-:-:S02]  /*0610*/  FSEL R10, R6, RZ, P3 ;  /* 0x000000ff060a7208 */ /* 0x000fc40001800000 */
[CC--:B------:R-:W-:Y:S01]  /*0620*/  FSETP.GT.AND P3, PT, R9.reuse, R17.reuse, PT ;  /* 0x000000110900720b */ /* 0x0c0fe20003f64000 */
[----:B------:R1:W-:Y:S01]  /*0630*/  STG.E.128 desc[UR4][R26.64+0x800], R16 ;  /* 0x000800101a007986 */ /* 0x0003e2000c101d04 */
[CC--:B------:R-:W-:Y:S01]  /*0640*/  FSETP.GEU.AND P2, PT, R9.reuse, R17.reuse, PT ;  /* 0x000000110900720b */ /* 0x0c0fe20003f4e000 */
[----:B------:R-:W-:Y:S02]  /*0650*/  IMAD.MOV.U32 R4, RZ, RZ, R20 ;  /* 0x000000ffff047224 */ /* 0x000fe400078e0014 */
[----:B------:R-:W-:Y:S01]  /*0660*/  IMAD.MOV.U32 R20, RZ, RZ, RZ ;  /* 0x000000ffff147224 */ /* 0x000fe200078e00ff */
[----:B------:R-:W-:Y:S01]  /*0670*/  FSETP.GT.AND P4, PT, R9, R17, PT ;  /* 0x000000110900720b */ /* 0x000fe20003f84000 */
[----:B------:R-:W-:Y:S01]  /*0680*/  @!P5 IMAD.MOV R20, RZ, RZ, -0x1 ;  /* 0xffffffffff14d424 */ /* 0x000fe200078e02ff */
[CC--:B------:R-:W-:Y:S02]  /*0690*/  FSETP.GT.AND P5, PT, R10.reuse, R18.reuse, PT ;  /* 0x000000120a00720b */ /* 0x0c0fe40003fa4000 */
[----:B------:R-:W-:Y:S01]  /*06a0*/  FSEL R11, R21, RZ, P6 ;  /* 0x000000ff150b7208 */ /* 0x000fe20003000000 */
[----:B------:R-:W-:Y:S01]  /*06b0*/  IMAD.MOV.U32 R6, RZ, RZ, R2 ;  /* 0x000000ffff067224 */ /* 0x000fe200078e0002 */
[----:B------:R-:W-:-:S02]  /*06c0*/  FSETP.GT.AND P6, PT, R10, R18, PT ;  /* 0x000000120a00720b */ /* 0x000fc40003fc4000 */
[----:B-1----:R-:W-:Y:S02]  /*06d0*/  SEL R16, RZ, 0x1, !P0 ;  /* 0x00000001ff107807 */ /* 0x002fe40004000000 */
[----:B------:R-:W-:-:S03]  /*06e0*/  FSETP.GEU.AND P0, PT, R10, R18, PT ;  /* 0x000000120a00720b */ /* 0x000fc60003f0e000 */
[----:B------:R-:W-:Y:S01]  /*06f0*/  @P1 IMAD.MOV R20, RZ, RZ, R16 ;  /* 0x000000ffff141224 */ /* 0x000fe200078e0210 */
[----:B------:R-:W-:Y:S01]  /*0700*/  SEL R16, RZ, 0x1, !P4 ;  /* 0x00000001ff107807 */ /* 0x000fe20006000000 */
[----:B------:R-:W-:Y:S01]  /*0710*/  IMAD.MOV.U32 R2, RZ, RZ, RZ ;  /* 0x000000ffff027224 */ /* 0x000fe200078e00ff */
[----:B------:R1:W-:Y:S01]  /*0720*/  I2F.S16 R5, R3 ;  /* 0x0000000300057306 */ /* 0x0003e20000101400 */
[----:B------:R-:W-:Y:S01]  /*0730*/  @!P3 IMAD.MOV R2, RZ, RZ, -0x1 ;  /* 0xffffffffff02b424 */ /* 0x000fe200078e02ff */
[CC--:B------:R-:W-:Y:S01]  /*0740*/  FSETP.GT.AND P1, PT, R11.reuse, R19.reuse, PT ;  /* 0x000000130b00720b */ /* 0x0c0fe20003f24000 */
[----:B------:R-:W-:Y:S01]  /*0750*/  @P2 IMAD.MOV R2, RZ, RZ, R16 ;  /* 0x000000ffff022224 */ /* 0x000fe200078e0210 */
[----:B------:R-:W-:Y:S01]  /*0760*/  FSETP.GEU.AND P3, PT, R11, R19, PT ;  /* 0x000000130b00720b */ /* 0x000fe20003f6e000 */
[----:B------:R-:W-:Y:S01]  /*0770*/  IMAD.MOV.U32 R21, RZ, RZ, RZ ;  /* 0x000000ffff157224 */ /* 0x000fe200078e00ff */
[----:B-1----:R-:W-:Y:S01]  /*0780*/  SEL R3, RZ, 0x1, !P6 ;  /* 0x00000001ff037807 */ /* 0x002fe20007000000 */
[----:B------:R-:W-:-:S02]  /*0790*/  @!P5 IMAD.MOV R21, RZ, RZ, -0x1 ;  /* 0xffffffffff15d424 */ /* 0x000fc400078e02ff */
[----:B------:R-:W-:Y:S02]  /*07a0*/  IMAD.MOV.U32 R17, RZ, RZ, R2 ;  /* 0x000000ffff117224 */ /* 0x000fe400078e0002 */
[----:B------:R-:W-:Y:S02]  /*07b0*/  @P0 IMAD.MOV R21, RZ, RZ, R3 ;  /* 0x000000ffff150224 */ /* 0x000fe400078e0203 */
[----:B------:R-:W1:Y:S01]  /*07c0*/  LDC.64 R2, c[0x0][0x228] ;  /* 0x00008a00ff027b82 */ /* 0x000e620000000a00 */
[----:B------:R-:W-:Y:S01]  /*07d0*/  SEL R18, RZ, 0x1, !P1 ;  /* 0x00000001ff127807 */ /* 0x000fe20004800000 */
[----:B------:R-:W-:Y:S02]  /*07e0*/  IMAD.MOV.U32 R19, RZ, RZ, RZ ;  /* 0x000000ffff137224 */ /* 0x000fe400078e00ff */
[----:B------:R-:W-:Y:S02]  /*07f0*/  @!P1 IMAD.MOV R19, RZ, RZ, -0x1 ;  /* 0xffffffffff139424 */ /* 0x000fe400078e02ff */
[----:B------:R-:W-:Y:S01]  /*0800*/  @P3 IMAD.MOV R19, RZ, RZ, R18 ;  /* 0x000000ffff133224 */ /* 0x000fe200078e0212 */
[----:B------:R-:W-:Y:S08]  /*0810*/  I2F.S16 R7, R22 ;  /* 0x0000001600077306 */ /* 0x000ff00000101400 */
[----:B------:R-:W-:Y:S08]  /*0820*/  I2F.S16 R4, R4 ;  /* 0x0000000400047306 */ /* 0x000ff00000101400 */
[----:B------:R-:W2:Y:S08]  /*0830*/  I2F.S16 R6, R6 ;  /* 0x0000000600067306 */ /* 0x000eb00000101400 */
[----:B------:R-:W-:Y:S08]  /*0840*/  I2F.S16 R16, R20 ;  /* 0x0000001400107306 */ /* 0x000ff00000101400 */
[----:B------:R-:W-:Y:S08]  /*0850*/  I2F.S16 R17, R17 ;  /* 0x0000001100117306 */ /* 0x000ff00000101400 */
[----:B------:R-:W-:Y:S08]  /*0860*/  I2F.S16 R18, R21 ;  /* 0x0000001500127306 */ /* 0x000ff00000101400 */
[----:B------:R-:W3:Y:S01]  /*0870*/  I2F.S16 R19, R19 ;  /* 0x0000001300137306 */ /* 0x000ee20000101400 */
[----:B-1----:R-:W-:Y:S01]  /*0880*/  IMAD.WIDE R2, R0, 0x4, R2 ;  /* 0x0000000400027825 */ /* 0x002fe200078e0202 */
[----:B------:R-:W-:Y:S04]  /*0890*/  STG.E.128 desc[UR4][R24.64], R12 ;  /* 0x0000000c18007986 */ /* 0x000fe8000c101d04 */
[----:B------:R-:W-:Y:S04]  /*08a0*/  STG.E.128 desc[UR4][R24.64+0x800], R8 ;  /* 0x0008000818007986 */ /* 0x000fe8000c101d04 */
[----:B--2---:R-:W-:Y:S04]  /*08b0*/  STG.E.128 desc[UR4][R2.64], R4 ;  /* 0x0000000402007986 */ /* 0x004fe8000c101d04 */
[----:B---3--:R-:W-:Y:S01]  /*08c0*/  STG.E.128 desc[UR4][R2.64+0x800], R16 ;  /* 0x0008001002007986 */ /* 0x008fe2000c101d04 */
[----:B------:R-:W-:Y:S05]  /*08d0*/  EXIT ;  /* 0x000000000000794d */ /* 0x000fea0003800000 */
.L_x_0:
[----:B------:R-:W-:-:S00]  /*08e0*/  BRA `(.L_x_0) ;  /* 0xfffffffc00fc7947 */ /* 0x000fc0000383ffff */
[----:B------:R-:W-:-:S00]  /*08f0*/  NOP ;  /* 0x0000000000007918 */ /* 0x000fc00000000000 */
        /* <DEDUP_REMOVED lines=8> */
.L_x_1:


//--------------------- .nv.constant0.triton_poi_fused_convolution_max_pool2d_with_indices_relu_sgn_sub_29 --------------------------
	.section	.nv.constant0.triton_poi_fused_convolution_max_pool2d_with_indices_relu_sgn_sub_29,"a",@progbits
	.sectionflags	@""
	.align	4
.nv.constant0.triton_poi_fused_convolution_max_pool2d_with_indices_relu_sgn_sub_29:
	.zero		564
